//
// Generated by NVIDIA NVVM Compiler
//
// Compiler Build ID: CL-36424714
// Cuda compilation tools, release 13.0, V13.0.88
// Based on NVVM 20.0.0
//

.version 9.0
.target sm_100
.address_size 64

	// .globl	_Z4testPii
.global .align 4 .u32 cost;

.visible .entry _Z4testPii(
	.param .u64 .ptr .align 1 _Z4testPii_param_0,
	.param .u32 _Z4testPii_param_1
)
{
	.reg .pred 	%p<50>;
	.reg .b32 	%r<211>;
	.reg .b64 	%rd<21>;

	ld.param.u64 	%rd8, [_Z4testPii_param_0];
	ld.param.u32 	%r86, [_Z4testPii_param_1];
	cvta.to.global.u64 	%rd1, %rd8;
	mov.u32 	%r87, %tid.x;
	mov.u32 	%r88, %ctaid.x;
	mov.u32 	%r89, %ntid.x;
	mad.lo.s32 	%r1, %r88, %r89, %r87;
	setp.ge.s32 	%p1, %r1, %r86;
	@%p1 bra 	$L__BB0_86;
	setp.lt.s32 	%p2, %r86, 1;
	mov.b32 	%r203, 2147483647;
	@%p2 bra 	$L__BB0_14;
	mul.lo.s32 	%r2, %r86, %r1;
	and.b32  	%r3, %r86, 15;
	setp.lt.u32 	%p3, %r86, 16;
	mov.b32 	%r203, 2147483647;
	mov.b32 	%r195, 0;
	@%p3 bra 	$L__BB0_5;
	and.b32  	%r195, %r86, 2147483632;
	neg.s32 	%r189, %r195;
	add.s64 	%rd2, %rd1, 32;
	mov.b32 	%r203, 2147483647;
	mov.u32 	%r188, %r2;
$L__BB0_4:
	.pragma "nounroll";
	mul.wide.s32 	%rd9, %r188, 4;
	add.s64 	%rd10, %rd2, %rd9;
	ld.global.u32 	%r95, [%rd10+-32];
	min.s32 	%r96, %r95, %r203;
	ld.global.u32 	%r97, [%rd10+-28];
	min.s32 	%r98, %r97, %r96;
	ld.global.u32 	%r99, [%rd10+-24];
	min.s32 	%r100, %r99, %r98;
	ld.global.u32 	%r101, [%rd10+-20];
	min.s32 	%r102, %r101, %r100;
	ld.global.u32 	%r103, [%rd10+-16];
	min.s32 	%r104, %r103, %r102;
	ld.global.u32 	%r105, [%rd10+-12];
	min.s32 	%r106, %r105, %r104;
	ld.global.u32 	%r107, [%rd10+-8];
	min.s32 	%r108, %r107, %r106;
	ld.global.u32 	%r109, [%rd10+-4];
	min.s32 	%r110, %r109, %r108;
	ld.global.u32 	%r111, [%rd10];
	min.s32 	%r112, %r111, %r110;
	ld.global.u32 	%r113, [%rd10+4];
	min.s32 	%r114, %r113, %r112;
	ld.global.u32 	%r115, [%rd10+8];
	min.s32 	%r116, %r115, %r114;
	ld.global.u32 	%r117, [%rd10+12];
	min.s32 	%r118, %r117, %r116;
	ld.global.u32 	%r119, [%rd10+16];
	min.s32 	%r120, %r119, %r118;
	ld.global.u32 	%r121, [%rd10+20];
	min.s32 	%r122, %r121, %r120;
	ld.global.u32 	%r123, [%rd10+24];
	min.s32 	%r124, %r123, %r122;
	ld.global.u32 	%r125, [%rd10+28];
	min.s32 	%r203, %r125, %r124;
	add.s32 	%r189, %r189, 16;
	add.s32 	%r188, %r188, 16;
	setp.ne.s32 	%p4, %r189, 0;
	@%p4 bra 	$L__BB0_4;
$L__BB0_5:
	setp.eq.s32 	%p5, %r3, 0;
	@%p5 bra 	$L__BB0_14;
	and.b32  	%r15, %r86, 7;
	setp.lt.u32 	%p6, %r3, 8;
	@%p6 bra 	$L__BB0_8;
	add.s32 	%r127, %r195, %r2;
	mul.wide.s32 	%rd11, %r127, 4;
	add.s64 	%rd12, %rd1, %rd11;
	ld.global.u32 	%r128, [%rd12];
	min.s32 	%r129, %r128, %r203;
	ld.global.u32 	%r130, [%rd12+4];
	min.s32 	%r131, %r130, %r129;
	ld.global.u32 	%r132, [%rd12+8];
	min.s32 	%r133, %r132, %r131;
	ld.global.u32 	%r134, [%rd12+12];
	min.s32 	%r135, %r134, %r133;
	ld.global.u32 	%r136, [%rd12+16];
	min.s32 	%r137, %r136, %r135;
	ld.global.u32 	%r138, [%rd12+20];
	min.s32 	%r139, %r138, %r137;
	ld.global.u32 	%r140, [%rd12+24];
	min.s32 	%r141, %r140, %r139;
	ld.global.u32 	%r142, [%rd12+28];
	min.s32 	%r203, %r142, %r141;
	add.s32 	%r195, %r195, 8;
$L__BB0_8:
	setp.eq.s32 	%p7, %r15, 0;
	@%p7 bra 	$L__BB0_14;
	and.b32  	%r21, %r86, 3;
	setp.lt.u32 	%p8, %r15, 4;
	@%p8 bra 	$L__BB0_11;
	add.s32 	%r144, %r195, %r2;
	mul.wide.s32 	%rd13, %r144, 4;
	add.s64 	%rd14, %rd1, %rd13;
	ld.global.u32 	%r145, [%rd14];
	min.s32 	%r146, %r145, %r203;
	ld.global.u32 	%r147, [%rd14+4];
	min.s32 	%r148, %r147, %r146;
	ld.global.u32 	%r149, [%rd14+8];
	min.s32 	%r150, %r149, %r148;
	ld.global.u32 	%r151, [%rd14+12];
	min.s32 	%r203, %r151, %r150;
	add.s32 	%r195, %r195, 4;
$L__BB0_11:
	setp.eq.s32 	%p9, %r21, 0;
	@%p9 bra 	$L__BB0_14;
	add.s32 	%r201, %r195, %r2;
	neg.s32 	%r200, %r21;
$L__BB0_13:
	.pragma "nounroll";
	mul.wide.s32 	%rd15, %r201, 4;
	add.s64 	%rd16, %rd1, %rd15;
	ld.global.u32 	%r152, [%rd16];
	min.s32 	%r203, %r152, %r203;
	add.s32 	%r201, %r201, 1;
	add.s32 	%r200, %r200, 1;
	setp.ne.s32 	%p10, %r200, 0;
	@%p10 bra 	$L__BB0_13;
$L__BB0_14:
	add.s32 	%r153, %r203, -1;
	setp.gt.u32 	%p11, %r153, 2147483645;
	@%p11 bra 	$L__BB0_86;
	setp.lt.s32 	%p12, %r86, 1;
	ld.global.u32 	%r154, [cost];
	add.s32 	%r155, %r154, %r203;
	st.global.u32 	[cost], %r155;
	@%p12 bra 	$L__BB0_86;
	mul.lo.s32 	%r36, %r86, %r1;
	and.b32  	%r37, %r86, 15;
	setp.lt.u32 	%p13, %r86, 16;
	mov.b32 	%r207, 0;
	@%p13 bra 	$L__BB0_51;
	and.b32  	%r207, %r86, 2147483632;
	neg.s32 	%r205, %r207;
	add.s64 	%rd3, %rd1, 32;
	mov.u32 	%r204, %r36;
$L__BB0_18:
	.pragma "nounroll";
	mul.wide.s32 	%rd17, %r204, 4;
	add.s64 	%rd4, %rd3, %rd17;
	ld.global.u32 	%r42, [%rd4+-32];
	setp.eq.s32 	%p14, %r42, 2147483647;
	@%p14 bra 	$L__BB0_20;
	sub.s32 	%r157, %r42, %r203;
	st.global.u32 	[%rd4+-32], %r157;
$L__BB0_20:
	ld.global.u32 	%r43, [%rd4+-28];
	setp.eq.s32 	%p15, %r43, 2147483647;
	@%p15 bra 	$L__BB0_22;
	sub.s32 	%r158, %r43, %r203;
	st.global.u32 	[%rd4+-28], %r158;
$L__BB0_22:
	ld.global.u32 	%r44, [%rd4+-24];
	setp.eq.s32 	%p16, %r44, 2147483647;
	@%p16 bra 	$L__BB0_24;
	sub.s32 	%r159, %r44, %r203;
	st.global.u32 	[%rd4+-24], %r159;
$L__BB0_24:
	ld.global.u32 	%r45, [%rd4+-20];
	setp.eq.s32 	%p17, %r45, 2147483647;
	@%p17 bra 	$L__BB0_26;
	sub.s32 	%r160, %r45, %r203;
	st.global.u32 	[%rd4+-20], %r160;
$L__BB0_26:
	ld.global.u32 	%r46, [%rd4+-16];
	setp.eq.s32 	%p18, %r46, 2147483647;
	@%p18 bra 	$L__BB0_28;
	sub.s32 	%r161, %r46, %r203;
	st.global.u32 	[%rd4+-16], %r161;
$L__BB0_28:
	ld.global.u32 	%r47, [%rd4+-12];
	setp.eq.s32 	%p19, %r47, 2147483647;
	@%p19 bra 	$L__BB0_30;
	sub.s32 	%r162, %r47, %r203;
	st.global.u32 	[%rd4+-12], %r162;
$L__BB0_30:
	ld.global.u32 	%r48, [%rd4+-8];
	setp.eq.s32 	%p20, %r48, 2147483647;
	@%p20 bra 	$L__BB0_32;
	sub.s32 	%r163, %r48, %r203;
	st.global.u32 	[%rd4+-8], %r163;
$L__BB0_32:
	ld.global.u32 	%r49, [%rd4+-4];
	setp.eq.s32 	%p21, %r49, 2147483647;
	@%p21 bra 	$L__BB0_34;
	sub.s32 	%r164, %r49, %r203;
	st.global.u32 	[%rd4+-4], %r164;
$L__BB0_34:
	ld.global.u32 	%r50, [%rd4];
	setp.eq.s32 	%p22, %r50, 2147483647;
	@%p22 bra 	$L__BB0_36;
	sub.s32 	%r165, %r50, %r203;
	st.global.u32 	[%rd4], %r165;
$L__BB0_36:
	ld.global.u32 	%r51, [%rd4+4];
	setp.eq.s32 	%p23, %r51, 2147483647;
	@%p23 bra 	$L__BB0_38;
	sub.s32 	%r166, %r51, %r203;
	st.global.u32 	[%rd4+4], %r166;
$L__BB0_38:
	ld.global.u32 	%r52, [%rd4+8];
	setp.eq.s32 	%p24, %r52, 2147483647;
	@%p24 bra 	$L__BB0_40;
	sub.s32 	%r167, %r52, %r203;
	st.global.u32 	[%rd4+8], %r167;
$L__BB0_40:
	ld.global.u32 	%r53, [%rd4+12];
	setp.eq.s32 	%p25, %r53, 2147483647;
	@%p25 bra 	$L__BB0_42;
	sub.s32 	%r168, %r53, %r203;
	st.global.u32 	[%rd4+12], %r168;
$L__BB0_42:
	ld.global.u32 	%r54, [%rd4+16];
	setp.eq.s32 	%p26, %r54, 2147483647;
	@%p26 bra 	$L__BB0_44;
	sub.s32 	%r169, %r54, %r203;
	st.global.u32 	[%rd4+16], %r169;
$L__BB0_44:
	ld.global.u32 	%r55, [%rd4+20];
	setp.eq.s32 	%p27, %r55, 2147483647;
	@%p27 bra 	$L__BB0_46;
	sub.s32 	%r170, %r55, %r203;
	st.global.u32 	[%rd4+20], %r170;
$L__BB0_46:
	ld.global.u32 	%r56, [%rd4+24];
	setp.eq.s32 	%p28, %r56, 2147483647;
	@%p28 bra 	$L__BB0_48;
	sub.s32 	%r171, %r56, %r203;
	st.global.u32 	[%rd4+24], %r171;
$L__BB0_48:
	ld.global.u32 	%r57, [%rd4+28];
	setp.eq.s32 	%p29, %r57, 2147483647;
	@%p29 bra 	$L__BB0_50;
	sub.s32 	%r172, %r57, %r203;
	st.global.u32 	[%rd4+28], %r172;
$L__BB0_50:
	add.s32 	%r205, %r205, 16;
	add.s32 	%r204, %r204, 16;
	setp.ne.s32 	%p30, %r205, 0;
	@%p30 bra 	$L__BB0_18;
$L__BB0_51:
	setp.eq.s32 	%p31, %r37, 0;
	@%p31 bra 	$L__BB0_86;
	and.b32  	%r61, %r86, 7;
	setp.lt.u32 	%p32, %r37, 8;
	@%p32 bra 	$L__BB0_70;
	add.s32 	%r173, %r207, %r36;
	mul.wide.s32 	%rd18, %r173, 4;
	add.s64 	%rd5, %rd1, %rd18;
	ld.global.u32 	%r62, [%rd5];
	setp.eq.s32 	%p33, %r62, 2147483647;
	@%p33 bra 	$L__BB0_55;
	sub.s32 	%r174, %r62, %r203;
	st.global.u32 	[%rd5], %r174;
$L__BB0_55:
	ld.global.u32 	%r63, [%rd5+4];
	setp.eq.s32 	%p34, %r63, 2147483647;
	@%p34 bra 	$L__BB0_57;
	sub.s32 	%r175, %r63, %r203;
	st.global.u32 	[%rd5+4], %r175;
$L__BB0_57:
	ld.global.u32 	%r64, [%rd5+8];
	setp.eq.s32 	%p35, %r64, 2147483647;
	@%p35 bra 	$L__BB0_59;
	sub.s32 	%r176, %r64, %r203;
	st.global.u32 	[%rd5+8], %r176;
$L__BB0_59:
	ld.global.u32 	%r65, [%rd5+12];
	setp.eq.s32 	%p36, %r65, 2147483647;
	@%p36 bra 	$L__BB0_61;
	sub.s32 	%r177, %r65, %r203;
	st.global.u32 	[%rd5+12], %r177;
$L__BB0_61:
	ld.global.u32 	%r66, [%rd5+16];
	setp.eq.s32 	%p37, %r66, 2147483647;
	@%p37 bra 	$L__BB0_63;
	sub.s32 	%r178, %r66, %r203;
	st.global.u32 	[%rd5+16], %r178;
$L__BB0_63:
	ld.global.u32 	%r67, [%rd5+20];
	setp.eq.s32 	%p38, %r67, 2147483647;
	@%p38 bra 	$L__BB0_65;
	sub.s32 	%r179, %r67, %r203;
	st.global.u32 	[%rd5+20], %r179;
$L__BB0_65:
	ld.global.u32 	%r68, [%rd5+24];
	setp.eq.s32 	%p39, %r68, 2147483647;
	@%p39 bra 	$L__BB0_67;
	sub.s32 	%r180, %r68, %r203;
	st.global.u32 	[%rd5+24], %r180;
$L__BB0_67:
	ld.global.u32 	%r69, [%rd5+28];
	setp.eq.s32 	%p40, %r69, 2147483647;
	@%p40 bra 	$L__BB0_69;
	sub.s32 	%r181, %r69, %r203;
	st.global.u32 	[%rd5+28], %r181;
$L__BB0_69:
	add.s32 	%r207, %r207, 8;
$L__BB0_70:
	setp.eq.s32 	%p41, %r61, 0;
	@%p41 bra 	$L__BB0_86;
	and.b32  	%r72, %r86, 3;
	setp.lt.u32 	%p42, %r61, 4;
	@%p42 bra 	$L__BB0_81;
	add.s32 	%r182, %r207, %r36;
	mul.wide.s32 	%rd19, %r182, 4;
	add.s64 	%rd6, %rd1, %rd19;
	ld.global.u32 	%r73, [%rd6];
	setp.eq.s32 	%p43, %r73, 2147483647;
	@%p43 bra 	$L__BB0_74;
	sub.s32 	%r183, %r73, %r203;
	st.global.u32 	[%rd6], %r183;
$L__BB0_74:
	ld.global.u32 	%r74, [%rd6+4];
	setp.eq.s32 	%p44, %r74, 2147483647;
	@%p44 bra 	$L__BB0_76;
	sub.s32 	%r184, %r74, %r203;
	st.global.u32 	[%rd6+4], %r184;
$L__BB0_76:
	ld.global.u32 	%r75, [%rd6+8];
	setp.eq.s32 	%p45, %r75, 2147483647;
	@%p45 bra 	$L__BB0_78;
	sub.s32 	%r185, %r75, %r203;
	st.global.u32 	[%rd6+8], %r185;
$L__BB0_78:
	ld.global.u32 	%r76, [%rd6+12];
	setp.eq.s32 	%p46, %r76, 2147483647;
	@%p46 bra 	$L__BB0_80;
	sub.s32 	%r186, %r76, %r203;
	st.global.u32 	[%rd6+12], %r186;
$L__BB0_80:
	add.s32 	%r207, %r207, 4;
$L__BB0_81:
	setp.eq.s32 	%p47, %r72, 0;
	@%p47 bra 	$L__BB0_86;
	add.s32 	%r210, %r207, %r36;
	neg.s32 	%r209, %r72;
$L__BB0_83:
	.pragma "nounroll";
	mul.wide.s32 	%rd20, %r210, 4;
	add.s64 	%rd7, %rd1, %rd20;
	ld.global.u32 	%r83, [%rd7];
	setp.eq.s32 	%p48, %r83, 2147483647;
	@%p48 bra 	$L__BB0_85;
	sub.s32 	%r187, %r83, %r203;
	st.global.u32 	[%rd7], %r187;
$L__BB0_85:
	add.s32 	%r210, %r210, 1;
	add.s32 	%r209, %r209, 1;
	setp.ne.s32 	%p49, %r209, 0;
	@%p49 bra 	$L__BB0_83;
$L__BB0_86:
	ret;

}


// ===== COMPILED SASS (sm_100) =====

	.target	sm_100

	.elftype	@"ET_EXEC"


//--------------------- .note.nv.tkinfo           --------------------------
	.section	.note.nv.tkinfo,"",@"SHT_NOTE"
	.sectionflags	@"SHF_NOTE_NV_TKINFO"
	.tkinfo
        /*0018*/ 	.word	0x00000002
        /*0030*/ 	.string	""
        /*0030*/ 	.string	"ptxas"
        /*0030*/ 	.string	"Cuda compilation tools, release 13.0, V13.0.88"
        /*0030*/ 	.string	"Build cuda_13.0.r13.0/compiler.36424714_0"
        /*0030*/ 	.string	"-arch sm_100 -m 64 "



//--------------------- .note.nv.cuinfo           --------------------------
	.section	.note.nv.cuinfo,"",@"SHT_NOTE"
	.sectionflags	@"SHF_NOTE_NV_CUINFO"
        /*0018*/ 	.short	0x0002
        /*001a*/ 	.short	0x0064
        /*001c*/ 	.short	0x0082
	.zero		2


//--------------------- .nv.info                  --------------------------
	.section	.nv.info,"",@"SHT_CUDA_INFO"
	.align	4


	//----- nvinfo : EIATTR_REGCOUNT
	.align		4
        /*0000*/ 	.byte	0x04, 0x2f
        /*0002*/ 	.short	(.L_2 - .L_1)
	.align		4
.L_1:
        /*0004*/ 	.word	index@(_Z4testPii)
        /*0008*/ 	.word	0x00000020


	//----- nvinfo : EIATTR_FRAME_SIZE
	.align		4
.L_2:
        /*000c*/ 	.byte	0x04, 0x11
        /*000e*/ 	.short	(.L_4 - .L_3)
	.align		4
.L_3:
        /*0010*/ 	.word	index@(_Z4testPii)
        /*0014*/ 	.word	0x00000000


	//----- nvinfo : EIATTR_MIN_STACK_SIZE
	.align		4
.L_4:
        /*0018*/ 	.byte	0x04, 0x12
        /*001a*/ 	.short	(.L_6 - .L_5)
	.align		4
.L_5:
        /*001c*/ 	.word	index@(_Z4testPii)
        /*0020*/ 	.word	0x00000000
.L_6:


//--------------------- .nv.compat                --------------------------
	.section	.nv.compat,"",@"SHT_CUDA_COMPAT_INFO"
	.align	4
        /*0000*/ 	.byte	0x02, 0x09, 0x00, 0x00, 0x02, 0x02, 0x01, 0x00, 0x02, 0x05, 0x05, 0x00, 0x03, 0x07, 0x01, 0x01
        /*0010*/ 	.byte	0x02, 0x03, 0x00, 0x00, 0x02, 0x06, 0x01, 0x00, 0x04, 0x0b, 0x08, 0x00, 0x09, 0x00, 0x00, 0x00
        /*0020*/ 	.byte	0x00, 0x00, 0x00, 0x00


//--------------------- .nv.info._Z4testPii       --------------------------
	.section	.nv.info._Z4testPii,"",@"SHT_CUDA_INFO"
	.sectionflags	@""
	.align	4


	//----- nvinfo : EIATTR_CUDA_API_VERSION
	.align		4
        /*0000*/ 	.byte	0x04, 0x37
        /*0002*/ 	.short	(.L_8 - .L_7)
.L_7:
        /*0004*/ 	.word	0x00000082


	//----- nvinfo : EIATTR_KPARAM_INFO
	.align		4
.L_8:
        /*0008*/ 	.byte	0x04, 0x17
        /*000a*/ 	.short	(.L_10 - .L_9)
.L_9:
        /*000c*/ 	.word	0x00000000
        /*0010*/ 	.short	0x0001
        /*0012*/ 	.short	0x0008
        /*0014*/ 	.byte	0x00, 0xf0, 0x11, 0x00


	//----- nvinfo : EIATTR_KPARAM_INFO
	.align		4
.L_10:
        /*0018*/ 	.byte	0x04, 0x17
        /*001a*/ 	.short	(.L_12 - .L_11)
.L_11:
        /*001c*/ 	.word	0x00000000
        /*0020*/ 	.short	0x0000
        /*0022*/ 	.short	0x0000
        /*0024*/ 	.byte	0x00, 0xf5, 0x21, 0x00


	//----- nvinfo : EIATTR_SPARSE_MMA_MASK
	.align		4
.L_12:
        /*0028*/ 	.byte	0x03, 0x50
        /*002a*/ 	.short	0x0000


	//----- nvinfo : EIATTR_MAXREG_COUNT
	.align		4
        /*002c*/ 	.byte	0x03, 0x1b
        /*002e*/ 	.short	0x00ff


	//----- nvinfo : EIATTR_MERCURY_ISA_VERSION
	.align		4
        /*0030*/ 	.byte	0x03, 0x5f
        /*0032*/ 	.short	0x0101


	//----- nvinfo : EIATTR_VRC_CTA_INIT_COUNT
	.align		4
        /*0034*/ 	.byte	0x02, 0x4a
	.zero		1
	.zero		1


	//----- nvinfo : EIATTR_EXIT_INSTR_OFFSETS
	.align		4
        /*0038*/ 	.byte	0x04, 0x1c
        /*003a*/ 	.short	(.L_14 - .L_13)


	//   ....[0]....
.L_13:
        /*003c*/ 	.word	0x00000070


	//   ....[1]....
        /*0040*/ 	.word	0x000006a0


	//   ....[2]....
        /*0044*/ 	.word	0x000006f0


	//   ....[3]....
        /*0048*/ 	.word	0x00000c30


	//   ....[4]....
        /*004c*/ 	.word	0x00000ed0


	//   ....[5]....
        /*0050*/ 	.word	0x00001060


	//   ....[6]....
        /*0054*/ 	.word	0x00001130


	//----- nvinfo : EIATTR_CBANK_PARAM_SIZE
	.align		4
.L_14:
        /*0058*/ 	.byte	0x03, 0x19
        /*005a*/ 	.short	0x000c


	//----- nvinfo : EIATTR_PARAM_CBANK
	.align		4
        /*005c*/ 	.byte	0x04, 0x0a
        /*005e*/ 	.short	(.L_16 - .L_15)
	.align		4
.L_15:
        /*0060*/ 	.word	index@(.nv.constant0._Z4testPii)
        /*0064*/ 	.short	0x0380
        /*0066*/ 	.short	0x000c


	//----- nvinfo : EIATTR_SW_WAR
	.align		4
.L_16:
        /*0068*/ 	.byte	0x04, 0x36
        /*006a*/ 	.short	(.L_18 - .L_17)
.L_17:
        /*006c*/ 	.word	0x00000008
.L_18:


//--------------------- .nv.callgraph             --------------------------
	.section	.nv.callgraph,"",@"SHT_CUDA_CALLGRAPH"
	.align	4
	.sectionentsize	8
	.align		4
        /*0000*/ 	.word	0x00000000
	.align		4
        /*0004*/ 	.word	0xffffffff
	.align		4
        /*0008*/ 	.word	0x00000000
	.align		4
        /*000c*/ 	.word	0xfffffffe
	.align		4
        /*0010*/ 	.word	0x00000000
	.align		4
        /*0014*/ 	.word	0xfffffffd
	.align		4
        /*0018*/ 	.word	0x00000000
	.align		4
        /*001c*/ 	.word	0xfffffffc


//--------------------- .nv.constant4             --------------------------
	.section	.nv.constant4,"a",@progbits
	.align	8
	.align		8
.nv.constant4:
        /*0000*/ 	.dword	cost


//--------------------- .text._Z4testPii          --------------------------
	.section	.text._Z4testPii,"ax",@progbits
	.align	128
        .global         _Z4testPii
        .type           _Z4testPii,@function
        .size           _Z4testPii,(.L_x_12 - _Z4testPii)
        .other          _Z4testPii,@"STO_CUDA_ENTRY STV_DEFAULT"
_Z4testPii:
.text._Z4testPii:
[----:B------:R-:W-:Y:S01]  /*0000*/  LDC R1, c[0x0][0x37c] ;  /* 0x0000df00ff017b82 */ /* 0x000fe20000000800 */
[----:B------:R-:W0:Y:S07]  /*0010*/  S2R R5, SR_TID.X ;  /* 0x0000000000057919 */ /* 0x000e2e0000002100 */
[----:B------:R-:W0:Y:S08]  /*0020*/  S2UR UR4, SR_CTAID.X ;  /* 0x00000000000479c3 */ /* 0x000e300000002500 */
[----:B------:R-:W0:Y:S08]  /*0030*/  LDC R0, c[0x0][0x360] ;  /* 0x0000d800ff007b82 */ /* 0x000e300000000800 */
[----:B------:R-:W1:Y:S01]  /*0040*/  LDC R4, c[0x0][0x388] ;  /* 0x0000e200ff047b82 */ /* 0x000e620000000800 */
[----:B0-----:R-:W-:-:S05]  /*0050*/  IMAD R5, R0, UR4, R5 ;  /* 0x0000000400057c24 */ /* 0x001fca000f8e0205 */
[----:B-1----:R-:W-:-:S13]  /*0060*/  ISETP.GE.AND P0, PT, R5, R4, PT ;  /* 0x000000040500720c */ /* 0x002fda0003f06270 */
[----:B------:R-:W-:Y:S05]  /*0070*/  @P0 EXIT ;  /* 0x000000000000094d */ /* 0x000fea0003800000 */
[----:B------:R-:W-:Y:S01]  /*0080*/  ISETP.GE.AND P0, PT, R4, 0x1, PT ;  /* 0x000000010400780c */ /* 0x000fe20003f06270 */
[----:B------:R-:W0:Y:S01]  /*0090*/  LDCU.64 UR6, c[0x0][0x358] ;  /* 0x00006b00ff0677ac */ /* 0x000e220008000a00 */
[----:B------:R-:W-:-:S11]  /*00a0*/  IMAD.MOV.U32 R0, RZ, RZ, 0x7fffffff ;  /* 0x7fffffffff007424 */ /* 0x000fd600078e00ff */
[----:B------:R-:W-:Y:S05]  /*00b0*/  @!P0 BRA `(.L_x_0) ;  /* 0x0000000400708947 */ /* 0x000fea0003800000 */
[C---:B------:R-:W-:Y:S01]  /*00c0*/  ISETP.GE.U32.AND P1, PT, R4.reuse, 0x10, PT ;  /* 0x000000100400780c */ /* 0x040fe20003f26070 */
[----:B------:R-:W-:Y:S01]  /*00d0*/  IMAD R6, R5, R4, RZ ;  /* 0x0000000405067224 */ /* 0x000fe200078e02ff */
[----:B------:R-:W-:Y:S01]  /*00e0*/  LOP3.LUT R24, R4, 0xf, RZ, 0xc0, !PT ;  /* 0x0000000f04187812 */ /* 0x000fe200078ec0ff */
[----:B------:R-:W-:Y:S02]  /*00f0*/  IMAD.MOV.U32 R0, RZ, RZ, 0x7fffffff ;  /* 0x7fffffffff007424 */ /* 0x000fe400078e00ff */
[----:B------:R-:W-:Y:S01]  /*0100*/  IMAD.MOV.U32 R7, RZ, RZ, RZ ;  /* 0x000000ffff077224 */ /* 0x000fe200078e00ff */
[----:B------:R-:W-:-:S07]  /*0110*/  ISETP.NE.AND P2, PT, R24, RZ, PT ;  /* 0x000000ff1800720c */ /* 0x000fce0003f45270 */
[----:B------:R-:W-:Y:S06]  /*0120*/  @!P1 BRA `(.L_x_1) ;  /* 0x0000000000989947 */ /* 0x000fec0003800000 */
[----:B------:R-:W1:Y:S01]  /*0130*/  LDCU.64 UR4, c[0x0][0x380] ;  /* 0x00007000ff0477ac */ /* 0x000e620008000a00 */
[----:B------:R-:W-:Y:S01]  /*0140*/  LOP3.LUT R7, R4, 0x7ffffff0, RZ, 0xc0, !PT ;  /* 0x7ffffff004077812 */ /* 0x000fe200078ec0ff */
[----:B------:R-:W-:Y:S02]  /*0150*/  IMAD.MOV.U32 R0, RZ, RZ, 0x7fffffff ;  /* 0x7fffffffff007424 */ /* 0x000fe400078e00ff */
[----:B------:R-:W-:Y:S02]  /*0160*/  IMAD.MOV.U32 R8, RZ, RZ, R6 ;  /* 0x000000ffff087224 */ /* 0x000fe400078e0006 */
[----:B------:R-:W-:Y:S01]  /*0170*/  IMAD.MOV R9, RZ, RZ, -R7 ;  /* 0x000000ffff097224 */ /* 0x000fe200078e0a07 */
[----:B-1----:R-:W-:-:S04]  /*0180*/  UIADD3 UR4, UP0, UPT, UR4, 0x20, URZ ;  /* 0x0000002004047890 */ /* 0x002fc8000ff1e0ff */
[----:B------:R-:W-:-:S12]  /*0190*/  UIADD3.X UR5, UPT, UPT, URZ, UR5, URZ, UP0, !UPT ;  /* 0x00000005ff057290 */ /* 0x000fd800087fe4ff */
.L_x_2:
[----:B------:R-:W-:Y:S02]  /*01a0*/  IMAD.U32 R2, RZ, RZ, UR4 ;  /* 0x00000004ff027e24 */ /* 0x000fe4000f8e00ff */
[----:B------:R-:W-:Y:S02]  /*01b0*/  IMAD.U32 R3, RZ, RZ, UR5 ;  /* 0x00000005ff037e24 */ /* 0x000fe4000f8e00ff */
[----:B------:R-:W-:-:S05]  /*01c0*/  IMAD.WIDE R2, R8, 0x4, R2 ;  /* 0x0000000408027825 */ /* 0x000fca00078e0202 */
[----:B0-----:R-:W2:Y:S04]  /*01d0*/  LDG.E R19, desc[UR6][R2.64+-0x20] ;  /* 0xffffe00602137981 */ /* 0x001ea8000c1e1900 */
[----:B------:R-:W2:Y:S04]  /*01e0*/  LDG.E R18, desc[UR6][R2.64+-0x1c] ;  /* 0xffffe40602127981 */ /* 0x000ea8000c1e1900 */
[----:B------:R-:W3:Y:S04]  /*01f0*/  LDG.E R21, desc[UR6][R2.64+-0x18] ;  /* 0xffffe80602157981 */ /* 0x000ee8000c1e1900 */
[----:B------:R-:W3:Y:S04]  /*0200*/  LDG.E R20, desc[UR6][R2.64+-0x14] ;  /* 0xffffec0602147981 */ /* 0x000ee8000c1e1900 */
[----:B------:R-:W4:Y:S04]  /*0210*/  LDG.E R23, desc[UR6][R2.64+-0x10] ;  /* 0xfffff00602177981 */ /* 0x000f28000c1e1900 */
[----:B------:R-:W4:Y:S04]  /*0220*/  LDG.E R22, desc[UR6][R2.64+-0xc] ;  /* 0xfffff40602167981 */ /* 0x000f28000c1e1900 */
[----:B------:R-:W5:Y:S04]  /*0230*/  LDG.E R25, desc[UR6][R2.64+-0x8] ;  /* 0xfffff80602197981 */ /* 0x000f68000c1e1900 */
        /* <DEDUP_REMOVED lines=8> */
[----:B------:R-:W5:Y:S01]  /*02c0*/  LDG.E R16, desc[UR6][R2.64+0x1c] ;  /* 0x00001c0602107981 */ /* 0x000f62000c1e1900 */
[----:B------:R-:W-:-:S02]  /*02d0*/  VIADD R9, R9, 0x10 ;  /* 0x0000001009097836 */ /* 0x000fc40000000000 */
[----:B------:R-:W-:-:S03]  /*02e0*/  VIADD R8, R8, 0x10 ;  /* 0x0000001008087836 */ /* 0x000fc60000000000 */
[----:B------:R-:W-:Y:S02]  /*02f0*/  ISETP.NE.AND P1, PT, R9, RZ, PT ;  /* 0x000000ff0900720c */ /* 0x000fe40003f25270 */
[----:B--2---:R-:W-:-:S04]  /*0300*/  VIMNMX3 R18, R19, R0, R18, PT ;  /* 0x000000001312720f */ /* 0x004fc80003800112 */
[----:B---3--:R-:W-:-:S04]  /*0310*/  VIMNMX3 R18, R21, R18, R20, PT ;  /* 0x000000121512720f */ /* 0x008fc80003800114 */
[----:B----4-:R-:W-:-:S04]  /*0320*/  VIMNMX3 R18, R23, R18, R22, PT ;  /* 0x000000121712720f */ /* 0x010fc80003800116 */
[----:B-----5:R-:W-:-:S04]  /*0330*/  VIMNMX3 R18, R25, R18, R26, PT ;  /* 0x000000121912720f */ /* 0x020fc8000380011a */
[----:B------:R-:W-:-:S04]  /*0340*/  VIMNMX3 R14, R14, R18, R17, PT ;  /* 0x000000120e0e720f */ /* 0x000fc80003800111 */
[----:B------:R-:W-:-:S04]  /*0350*/  VIMNMX3 R10, R15, R14, R10, PT ;  /* 0x0000000e0f0a720f */ /* 0x000fc8000380010a */
[----:B------:R-:W-:-:S04]  /*0360*/  VIMNMX3 R10, R12, R10, R13, PT ;  /* 0x0000000a0c0a720f */ /* 0x000fc8000380010d */
[----:B------:R-:W-:Y:S01]  /*0370*/  VIMNMX3 R0, R11, R10, R16, PT ;  /* 0x0000000a0b00720f */ /* 0x000fe20003800110 */
[----:B------:R-:W-:Y:S06]  /*0380*/  @P1 BRA `(.L_x_2) ;  /* 0xfffffffc00841947 */ /* 0x000fec000383ffff */
.L_x_1:
[----:B------:R-:W-:Y:S05]  /*0390*/  @!P2 BRA `(.L_x_0) ;  /* 0x0000000000b8a947 */ /* 0x000fea0003800000 */
[----:B------:R-:W-:Y:S02]  /*03a0*/  ISETP.GE.U32.AND P1, PT, R24, 0x8, PT ;  /* 0x000000081800780c */ /* 0x000fe40003f26070 */
[----:B------:R-:W-:-:S04]  /*03b0*/  LOP3.LUT R16, R4, 0x7, RZ, 0xc0, !PT ;  /* 0x0000000704107812 */ /* 0x000fc800078ec0ff */
[----:B------:R-:W-:-:S07]  /*03c0*/  ISETP.NE.AND P2, PT, R16, RZ, PT ;  /* 0x000000ff1000720c */ /* 0x000fce0003f45270 */
[----:B------:R-:W-:Y:S06]  /*03d0*/  @!P1 BRA `(.L_x_3) ;  /* 0x0000000000409947 */ /* 0x000fec0003800000 */
[----:B------:R-:W1:Y:S01]  /*03e0*/  LDC.64 R2, c[0x0][0x380] ;  /* 0x0000e000ff027b82 */ /* 0x000e620000000a00 */
[----:B------:R-:W-:-:S04]  /*03f0*/  IMAD.IADD R9, R6, 0x1, R7 ;  /* 0x0000000106097824 */ /* 0x000fc800078e0207 */
[----:B-1----:R-:W-:-:S05]  /*0400*/  IMAD.WIDE R2, R9, 0x4, R2 ;  /* 0x0000000409027825 */ /* 0x002fca00078e0202 */
[----:B0-----:R-:W2:Y:S04]  /*0410*/  LDG.E R9, desc[UR6][R2.64] ;  /* 0x0000000602097981 */ /* 0x001ea8000c1e1900 */
[----:B------:R-:W2:Y:S04]  /*0420*/  LDG.E R8, desc[UR6][R2.64+0x4] ;  /* 0x0000040602087981 */ /* 0x000ea8000c1e1900 */
[----:B------:R-:W3:Y:S04]  /*0430*/  LDG.E R11, desc[UR6][R2.64+0x8] ;  /* 0x00000806020b7981 */ /* 0x000ee8000c1e1900 */
[----:B------:R-:W3:Y:S04]  /*0440*/  LDG.E R10, desc[UR6][R2.64+0xc] ;  /* 0x00000c06020a7981 */ /* 0x000ee8000c1e1900 */
[----:B------:R-:W4:Y:S04]  /*0450*/  LDG.E R13, desc[UR6][R2.64+0x10] ;  /* 0x00001006020d7981 */ /* 0x000f28000c1e1900 */
[----:B------:R-:W4:Y:S04]  /*0460*/  LDG.E R12, desc[UR6][R2.64+0x14] ;  /* 0x00001406020c7981 */ /* 0x000f28000c1e1900 */
[----:B------:R-:W5:Y:S04]  /*0470*/  LDG.E R15, desc[UR6][R2.64+0x18] ;  /* 0x00001806020f7981 */ /* 0x000f68000c1e1900 */
[----:B------:R-:W5:Y:S01]  /*0480*/  LDG.E R14, desc[UR6][R2.64+0x1c] ;  /* 0x00001c06020e7981 */ /* 0x000f62000c1e1900 */
[----:B------:R-:W-:Y:S01]  /*0490*/  VIADD R7, R7, 0x8 ;  /* 0x0000000807077836 */ /* 0x000fe20000000000 */
[----:B--2---:R-:W-:-:S04]  /*04a0*/  VIMNMX3 R8, R9, R0, R8, PT ;  /* 0x000000000908720f */ /* 0x004fc80003800108 */
[----:B---3--:R-:W-:-:S04]  /*04b0*/  VIMNMX3 R8, R11, R8, R10, PT ;  /* 0x000000080b08720f */ /* 0x008fc8000380010a */
[----:B----4-:R-:W-:-:S04]  /*04c0*/  VIMNMX3 R8, R13, R8, R12, PT ;  /* 0x000000080d08720f */ /* 0x010fc8000380010c */
[----:B-----5:R-:W-:-:S07]  /*04d0*/  VIMNMX3 R0, R15, R8, R14, PT ;  /* 0x000000080f00720f */ /* 0x020fce000380010e */
.L_x_3:
        /* <DEDUP_REMOVED lines=11> */
[----:B------:R-:W3:Y:S01]  /*0590*/  LDG.E R12, desc[UR6][R2.64+0xc] ;  /* 0x00000c06020c7981 */ /* 0x000ee2000c1e1900 */
[----:B------:R-:W-:Y:S01]  /*05a0*/  VIADD R7, R7, 0x4 ;  /* 0x0000000407077836 */ /* 0x000fe20000000000 */
[----:B--2---:R-:W-:-:S04]  /*05b0*/  VIMNMX3 R0, R9, R0, R8, PT ;  /* 0x000000000900720f */ /* 0x004fc80003800108 */
[----:B---3--:R-:W-:-:S07]  /*05c0*/  VIMNMX3 R0, R11, R0, R12, PT ;  /* 0x000000000b00720f */ /* 0x008fce000380010c */
.L_x_4:
[----:B------:R-:W-:Y:S05]  /*05d0*/  @!P2 BRA `(.L_x_0) ;  /* 0x000000000028a947 */ /* 0x000fea0003800000 */
[----:B------:R-:W1:Y:S01]  /*05e0*/  LDC.64 R8, c[0x0][0x380] ;  /* 0x0000e000ff087b82 */ /* 0x000e620000000a00 */
[----:B------:R-:W-:Y:S01]  /*05f0*/  IMAD.IADD R7, R6, 0x1, R7 ;  /* 0x0000000106077824 */ /* 0x000fe200078e0207 */
[----:B------:R-:W-:-:S07]  /*0600*/  IADD3 R10, PT, PT, -R10, RZ, RZ ;  /* 0x000000ff0a0a7210 */ /* 0x000fce0007ffe1ff */
.L_x_5:
[----:B-1----:R-:W-:-:S06]  /*0610*/  IMAD.WIDE R2, R7, 0x4, R8 ;  /* 0x0000000407027825 */ /* 0x002fcc00078e0208 */
[----:B0-----:R-:W2:Y:S01]  /*0620*/  LDG.E R3, desc[UR6][R2.64] ;  /* 0x0000000602037981 */ /* 0x001ea2000c1e1900 */
[----:B------:R-:W-:Y:S02]  /*0630*/  VIADD R10, R10, 0x1 ;  /* 0x000000010a0a7836 */ /* 0x000fe40000000000 */
[----:B------:R-:W-:-:S03]  /*0640*/  VIADD R7, R7, 0x1 ;  /* 0x0000000107077836 */ /* 0x000fc60000000000 */
[----:B------:R-:W-:Y:S02]  /*0650*/  ISETP.NE.AND P1, PT, R10, RZ, PT ;  /* 0x000000ff0a00720c */ /* 0x000fe40003f25270 */
[----:B--2---:R-:W-:-:S11]  /*0660*/  VIMNMX R0, PT, PT, R3, R0, PT ;  /* 0x0000000003007248 */ /* 0x004fd60003fe0100 */
[----:B------:R-:W-:Y:S05]  /*0670*/  @P1 BRA `(.L_x_5) ;  /* 0xfffffffc00e41947 */ /* 0x000fea000383ffff */
.L_x_0:
[----:B------:R-:W-:-:S05]  /*0680*/  VIADD R2, R0, 0xffffffff ;  /* 0xffffffff00027836 */ /* 0x000fca0000000000 */
[----:B------:R-:W-:-:S13]  /*0690*/  ISETP.GT.U32.AND P1, PT, R2, 0x7ffffffd, PT ;  /* 0x7ffffffd0200780c */ /* 0x000fda0003f24070 */
[----:B0-----:R-:W-:Y:S05]  /*06a0*/  @P1 EXIT ;  /* 0x000000000000194d */ /* 0x001fea0003800000 */
[----:B------:R-:W0:Y:S02]  /*06b0*/  LDC.64 R2, c[0x4][RZ] ;  /* 0x01000000ff027b82 */ /* 0x000e240000000a00 */
[----:B0-----:R-:W2:Y:S02]  /*06c0*/  LDG.E R7, desc[UR6][R2.64] ;  /* 0x0000000602077981 */ /* 0x001ea4000c1e1900 */
[----:B--2---:R-:W-:-:S05]  /*06d0*/  IMAD.IADD R7, R7, 0x1, R0 ;  /* 0x0000000107077824 */ /* 0x004fca00078e0200 */
[----:B------:R0:W-:Y:S01]  /*06e0*/  STG.E desc[UR6][R2.64], R7 ;  /* 0x0000000702007986 */ /* 0x0001e2000c101906 */
[----:B------:R-:W-:Y:S05]  /*06f0*/  @!P0 EXIT ;  /* 0x000000000000894d */ /* 0x000fea0003800000 */
[C---:B------:R-:W-:Y:S01]  /*0700*/  ISETP.GE.U32.AND P1, PT, R4.reuse, 0x10, PT ;  /* 0x000000100400780c */ /* 0x040fe20003f26070 */
[----:B------:R-:W-:Y:S01]  /*0710*/  IMAD R6, R5, R4, RZ ;  /* 0x0000000405067224 */ /* 0x000fe200078e02ff */
[----:B------:R-:W-:Y:S01]  /*0720*/  LOP3.LUT R16, R4, 0xf, RZ, 0xc0, !PT ;  /* 0x0000000f04107812 */ /* 0x000fe200078ec0ff */
[----:B------:R-:W-:-:S03]  /*0730*/  IMAD.MOV.U32 R5, RZ, RZ, RZ ;  /* 0x000000ffff057224 */ /* 0x000fc600078e00ff */
[----:B------:R-:W-:-:S07]  /*0740*/  ISETP.NE.AND P0, PT, R16, RZ, PT ;  /* 0x000000ff1000720c */ /* 0x000fce0003f05270 */
[----:B------:R-:W-:Y:S06]  /*0750*/  @!P1 BRA `(.L_x_6) ;  /* 0x0000000400349947 */ /* 0x000fec0003800000 */
[----:B------:R-:W1:Y:S01]  /*0760*/  LDCU.64 UR4, c[0x0][0x380] ;  /* 0x00007000ff0477ac */ /* 0x000e620008000a00 */
[----:B------:R-:W-:Y:S01]  /*0770*/  LOP3.LUT R5, R4, 0x7ffffff0, RZ, 0xc0, !PT ;  /* 0x7ffffff004057812 */ /* 0x000fe200078ec0ff */
[----:B------:R-:W-:-:S04]  /*0780*/  IMAD.MOV.U32 R4, RZ, RZ, R6 ;  /* 0x000000ffff047224 */ /* 0x000fc800078e0006 */
[----:B0-----:R-:W-:Y:S01]  /*0790*/  IMAD.MOV R7, RZ, RZ, -R5 ;  /* 0x000000ffff077224 */ /* 0x001fe200078e0a05 */
[----:B-1----:R-:W-:-:S04]  /*07a0*/  UIADD3 UR4, UP0, UPT, UR4, 0x20, URZ ;  /* 0x0000002004047890 */ /* 0x002fc8000ff1e0ff */
[----:B------:R-:W-:-:S12]  /*07b0*/  UIADD3.X UR5, UPT, UPT, URZ, UR5, URZ, UP0, !UPT ;  /* 0x00000005ff057290 */ /* 0x000fd800087fe4ff */
.L_x_7:
[----:B------:R-:W-:Y:S02]  /*07c0*/  IMAD.U32 R2, RZ, RZ, UR4 ;  /* 0x00000004ff027e24 */ /* 0x000fe4000f8e00ff */
[----:B------:R-:W-:Y:S02]  /*07d0*/  IMAD.U32 R3, RZ, RZ, UR5 ;  /* 0x00000005ff037e24 */ /* 0x000fe4000f8e00ff */
[----:B------:R-:W-:-:S05]  /*07e0*/  IMAD.WIDE R2, R4, 0x4, R2 ;  /* 0x0000000404027825 */ /* 0x000fca00078e0202 */
[----:B------:R-:W2:Y:S04]  /*07f0*/  LDG.E R8, desc[UR6][R2.64+-0x1c] ;  /* 0xffffe40602087981 */ /* 0x000ea8000c1e1900 */
[----:B------:R-:W3:Y:S04]  /*0800*/  LDG.E R10, desc[UR6][R2.64+-0x18] ;  /* 0xffffe806020a7981 */ /* 0x000ee8000c1e1900 */
        /* <DEDUP_REMOVED lines=15> */
[----:B------:R-:W-:Y:S01]  /*0900*/  VIADD R4, R4, 0x10 ;  /* 0x0000001004047836 */ /* 0x000fe20000000000 */
[----:B--2---:R-:W-:Y:S02]  /*0910*/  ISETP.NE.AND P2, PT, R8, 0x7fffffff, PT ;  /* 0x7fffffff0800780c */ /* 0x004fe40003f45270 */
[----:B---3--:R-:W-:Y:S02]  /*0920*/  ISETP.NE.AND P3, PT, R10, 0x7fffffff, PT ;  /* 0x7fffffff0a00780c */ /* 0x008fe40003f65270 */
[----:B----4-:R-:W-:Y:S02]  /*0930*/  ISETP.NE.AND P4, PT, R12, 0x7fffffff, PT ;  /* 0x7fffffff0c00780c */ /* 0x010fe40003f85270 */
[----:B-----5:R-:W-:-:S07]  /*0940*/  ISETP.NE.AND P1, PT, R29, 0x7fffffff, PT ;  /* 0x7fffffff1d00780c */ /* 0x020fce0003f25270 */
[--C-:B------:R-:W-:Y:S02]  /*0950*/  @P2 IMAD.IADD R8, R8, 0x1, -R0.reuse ;  /* 0x0000000108082824 */ /* 0x100fe400078e0a00 */
[----:B------:R-:W-:Y:S02]  /*0960*/  @P3 IADD3 R10, PT, PT, R10, -R0, RZ ;  /* 0x800000000a0a3210 */ /* 0x000fe40007ffe0ff */
[--C-:B------:R-:W-:Y:S01]  /*0970*/  @P4 IMAD.IADD R12, R12, 0x1, -R0.reuse ;  /* 0x000000010c0c4824 */ /* 0x100fe200078e0a00 */
[----:B------:R-:W-:Y:S01]  /*0980*/  @P2 STG.E desc[UR6][R2.64+-0x1c], R8 ;  /* 0xffffe40802002986 */ /* 0x000fe2000c101906 */
[----:B------:R-:W-:Y:S01]  /*0990*/  ISETP.NE.AND P6, PT, R14, 0x7fffffff, PT ;  /* 0x7fffffff0e00780c */ /* 0x000fe20003fc5270 */
[----:B------:R-:W-:Y:S02]  /*09a0*/  @P1 IMAD.IADD R29, R29, 0x1, -R0 ;  /* 0x000000011d1d1824 */ /* 0x000fe400078e0a00 */
[----:B------:R-:W-:Y:S01]  /*09b0*/  @P3 STG.E desc[UR6][R2.64+-0x18], R10 ;  /* 0xffffe80a02003986 */ /* 0x000fe2000c101906 */
[----:B------:R-:W-:-:S02]  /*09c0*/  ISETP.NE.AND P5, PT, R18, 0x7fffffff, PT ;  /* 0x7fffffff1200780c */ /* 0x000fc40003fa5270 */
[----:B------:R-:W-:Y:S01]  /*09d0*/  ISETP.NE.AND P3, PT, R25, 0x7fffffff, PT ;  /* 0x7fffffff1900780c */ /* 0x000fe20003f65270 */
[----:B------:R-:W-:Y:S01]  /*09e0*/  @P4 STG.E desc[UR6][R2.64+-0x14], R12 ;  /* 0xffffec0c02004986 */ /* 0x000fe2000c101906 */
[----:B------:R-:W-:Y:S02]  /*09f0*/  ISETP.NE.AND P4, PT, R27, 0x7fffffff, PT ;  /* 0x7fffffff1b00780c */ /* 0x000fe40003f85270 */
[----:B------:R-:W-:Y:S01]  /*0a00*/  ISETP.NE.AND P2, PT, R23, 0x7fffffff, PT ;  /* 0x7fffffff1700780c */ /* 0x000fe20003f45270 */
[----:B------:R0:W-:Y:S01]  /*0a10*/  @P1 STG.E desc[UR6][R2.64+-0x20], R29 ;  /* 0xffffe01d02001986 */ /* 0x0001e2000c101906 */
[----:B------:R-:W-:Y:S01]  /*0a20*/  ISETP.NE.AND P1, PT, R21, 0x7fffffff, PT ;  /* 0x7fffffff1500780c */ /* 0x000fe20003f25270 */
[----:B------:R-:W-:-:S06]  /*0a30*/  @P6 IMAD.IADD R14, R14, 0x1, -R0 ;  /* 0x000000010e0e6824 */ /* 0x000fcc00078e0a00 */
[--C-:B------:R-:W-:Y:S02]  /*0a40*/  @P3 IMAD.IADD R25, R25, 0x1, -R0.reuse ;  /* 0x0000000119193824 */ /* 0x100fe400078e0a00 */
[--C-:B------:R-:W-:Y:S02]  /*0a50*/  @P4 IMAD.IADD R27, R27, 0x1, -R0.reuse ;  /* 0x000000011b1b4824 */ /* 0x100fe400078e0a00 */
[--C-:B0-----:R-:W-:Y:S02]  /*0a60*/  @P5 IMAD.IADD R29, R18, 0x1, -R0.reuse ;  /* 0x00000001121d5824 */ /* 0x101fe400078e0a00 */
[--C-:B------:R-:W-:Y:S01]  /*0a70*/  @P2 IMAD.IADD R23, R23, 0x1, -R0.reuse ;  /* 0x0000000117172824 */ /* 0x100fe200078e0a00 */
[----:B------:R1:W-:Y:S01]  /*0a80*/  @P6 STG.E desc[UR6][R2.64+-0x10], R14 ;  /* 0xfffff00e02006986 */ /* 0x0003e2000c101906 */
[----:B------:R-:W-:Y:S01]  /*0a90*/  @P1 IMAD.IADD R21, R21, 0x1, -R0 ;  /* 0x0000000115151824 */ /* 0x000fe200078e0a00 */
[----:B------:R-:W-:Y:S02]  /*0aa0*/  ISETP.NE.AND P6, PT, R19, 0x7fffffff, PT ;  /* 0x7fffffff1300780c */ /* 0x000fe40003fc5270 */
[----:B------:R1:W-:Y:S01]  /*0ab0*/  @P5 STG.E desc[UR6][R2.64+-0xc], R29 ;  /* 0xfffff41d02005986 */ /* 0x0003e2000c101906 */
[----:B------:R-:W-:-:S03]  /*0ac0*/  ISETP.NE.AND P5, PT, R9, 0x7fffffff, PT ;  /* 0x7fffffff0900780c */ /* 0x000fc60003fa5270 */
[----:B------:R1:W-:Y:S01]  /*0ad0*/  @P4 STG.E desc[UR6][R2.64+-0x8], R27 ;  /* 0xfffff81b02004986 */ /* 0x0003e2000c101906 */
[----:B------:R-:W-:-:S03]  /*0ae0*/  ISETP.NE.AND P4, PT, R11, 0x7fffffff, PT ;  /* 0x7fffffff0b00780c */ /* 0x000fc60003f85270 */
[----:B------:R1:W-:Y:S01]  /*0af0*/  @P3 STG.E desc[UR6][R2.64+-0x4], R25 ;  /* 0xfffffc1902003986 */ /* 0x0003e2000c101906 */
[----:B------:R-:W-:-:S03]  /*0b00*/  ISETP.NE.AND P3, PT, R13, 0x7fffffff, PT ;  /* 0x7fffffff0d00780c */ /* 0x000fc60003f65270 */
[----:B------:R1:W-:Y:S01]  /*0b10*/  @P2 STG.E desc[UR6][R2.64], R23 ;  /* 0x0000001702002986 */ /* 0x0003e2000c101906 */
[----:B------:R-:W-:-:S03]  /*0b20*/  ISETP.NE.AND P2, PT, R15, 0x7fffffff, PT ;  /* 0x7fffffff0f00780c */ /* 0x000fc60003f45270 */
[----:B------:R1:W-:Y:S01]  /*0b30*/  @P1 STG.E desc[UR6][R2.64+0x4], R21 ;  /* 0x0000041502001986 */ /* 0x0003e2000c101906 */
[----:B------:R-:W-:Y:S01]  /*0b40*/  ISETP.NE.AND P1, PT, R17, 0x7fffffff, PT ;  /* 0x7fffffff1100780c */ /* 0x000fe20003f25270 */
[--C-:B------:R-:W-:Y:S01]  /*0b50*/  @P6 IMAD.IADD R19, R19, 0x1, -R0.reuse ;  /* 0x0000000113136824 */ /* 0x100fe200078e0a00 */
[----:B------:R-:W-:Y:S01]  /*0b60*/  @P4 IADD3 R11, PT, PT, R11, -R0, RZ ;  /* 0x800000000b0b4210 */ /* 0x000fe20007ffe0ff */
[--C-:B------:R-:W-:Y:S02]  /*0b70*/  @P5 IMAD.IADD R9, R9, 0x1, -R0.reuse ;  /* 0x0000000109095824 */ /* 0x100fe400078e0a00 */
[----:B------:R-:W-:-:S04]  /*0b80*/  @P3 IMAD.IADD R13, R13, 0x1, -R0 ;  /* 0x000000010d0d3824 */ /* 0x000fc800078e0a00 */
[--C-:B------:R-:W-:Y:S01]  /*0b90*/  @P2 IMAD.IADD R15, R15, 0x1, -R0.reuse ;  /* 0x000000010f0f2824 */ /* 0x100fe200078e0a00 */
[----:B------:R1:W-:Y:S03]  /*0ba0*/  @P6 STG.E desc[UR6][R2.64+0x8], R19 ;  /* 0x0000081302006986 */ /* 0x0003e6000c101906 */
[----:B------:R-:W-:Y:S01]  /*0bb0*/  @P1 IMAD.IADD R17, R17, 0x1, -R0 ;  /* 0x0000000111111824 */ /* 0x000fe200078e0a00 */
[----:B------:R1:W-:Y:S04]  /*0bc0*/  @P2 STG.E desc[UR6][R2.64+0x10], R15 ;  /* 0x0000100f02002986 */ /* 0x0003e8000c101906 */
[----:B------:R1:W-:Y:S04]  /*0bd0*/  @P3 STG.E desc[UR6][R2.64+0x14], R13 ;  /* 0x0000140d02003986 */ /* 0x0003e8000c101906 */
[----:B------:R1:W-:Y:S04]  /*0be0*/  @P4 STG.E desc[UR6][R2.64+0x18], R11 ;  /* 0x0000180b02004986 */ /* 0x0003e8000c101906 */
[----:B------:R1:W-:Y:S04]  /*0bf0*/  @P5 STG.E desc[UR6][R2.64+0x1c], R9 ;  /* 0x00001c0902005986 */ /* 0x0003e8000c101906 */
[----:B------:R1:W-:Y:S01]  /*0c00*/  @P1 STG.E desc[UR6][R2.64+0xc], R17 ;  /* 0x00000c1102001986 */ /* 0x0003e2000c101906 */
[----:B------:R-:W-:-:S13]  /*0c10*/  ISETP.NE.AND P1, PT, R7, RZ, PT ;  /* 0x000000ff0700720c */ /* 0x000fda0003f25270 */
[----:B-1----:R-:W-:Y:S05]  /*0c20*/  @P1 BRA `(.L_x_7) ;  /* 0xfffffff800e41947 */ /* 0x002fea000383ffff */
.L_x_6:
[----:B------:R-:W-:Y:S05]  /*0c30*/  @!P0 EXIT ;  /* 0x000000000000894d */ /* 0x000fea0003800000 */
[----:B------:R-:W1:Y:S01]  /*0c40*/  LDCU UR4, c[0x0][0x388] ;  /* 0x00007100ff0477ac */ /* 0x000e620008000800 */
[----:B------:R-:W-:Y:S01]  /*0c50*/  ISETP.GE.U32.AND P0, PT, R16, 0x8, PT ;  /* 0x000000081000780c */ /* 0x000fe20003f06070 */
[----:B-1----:R-:W-:-:S12]  /*0c60*/  ULOP3.LUT UR5, UR4, 0x7, URZ, 0xc0, !UPT ;  /* 0x0000000704057892 */ /* 0x002fd8000f8ec0ff */
[----:B------:R-:W-:Y:S05]  /*0c70*/  @!P0 BRA `(.L_x_8) ;  /* 0x0000000000908947 */ /* 0x000fea0003800000 */
[----:B0-----:R-:W0:Y:S01]  /*0c80*/  LDC.64 R2, c[0x0][0x380] ;  /* 0x0000e000ff027b82 */ /* 0x001e220000000a00 */
[----:B------:R-:W-:-:S04]  /*0c90*/  IMAD.IADD R7, R6, 0x1, R5 ;  /* 0x0000000106077824 */ /* 0x000fc800078e0205 */
[----:B0-----:R-:W-:-:S05]  /*0ca0*/  IMAD.WIDE R2, R7, 0x4, R2 ;  /* 0x0000000407027825 */ /* 0x001fca00078e0202 */
[----:B------:R-:W2:Y:S04]  /*0cb0*/  LDG.E R7, desc[UR6][R2.64] ;  /* 0x0000000602077981 */ /* 0x000ea8000c1e1900 */
[----:B------:R-:W3:Y:S04]  /*0cc0*/  LDG.E R15, desc[UR6][R2.64+0x10] ;  /* 0x00001006020f7981 */ /* 0x000ee8000c1e1900 */
[----:B------:R-:W4:Y:S04]  /*0cd0*/  LDG.E R17, desc[UR6][R2.64+0x14] ;  /* 0x0000140602117981 */ /* 0x000f28000c1e1900 */
[----:B------:R-:W5:Y:S04]  /*0ce0*/  LDG.E R19, desc[UR6][R2.64+0x18] ;  /* 0x0000180602137981 */ /* 0x000f68000c1e1900 */
[----:B------:R-:W5:Y:S04]  /*0cf0*/  LDG.E R9, desc[UR6][R2.64+0x4] ;  /* 0x0000040602097981 */ /* 0x000f68000c1e1900 */
[----:B------:R-:W5:Y:S04]  /*0d00*/  LDG.E R11, desc[UR6][R2.64+0x8] ;  /* 0x00000806020b7981 */ /* 0x000f68000c1e1900 */
[----:B------:R-:W5:Y:S04]  /*0d10*/  LDG.E R13, desc[UR6][R2.64+0xc] ;  /* 0x00000c06020d7981 */ /* 0x000f68000c1e1900 */
[----:B------:R-:W5:Y:S01]  /*0d20*/  LDG.E R21, desc[UR6][R2.64+0x1c] ;  /* 0x00001c0602157981 */ /* 0x000f62000c1e1900 */
[----:B------:R-:W-:Y:S01]  /*0d30*/  VIADD R5, R5, 0x8 ;  /* 0x0000000805057836 */ /* 0x000fe20000000000 */
[----:B--2---:R-:W-:-:S02]  /*0d40*/  ISETP.NE.AND P2, PT, R7, 0x7fffffff, PT ;  /* 0x7fffffff0700780c */ /* 0x004fc40003f45270 */
[----:B---3--:R-:W-:Y:S02]  /*0d50*/  ISETP.NE.AND P3, PT, R15, 0x7fffffff, PT ;  /* 0x7fffffff0f00780c */ /* 0x008fe40003f65270 */
[----:B----4-:R-:W-:-:S09]  /*0d60*/  ISETP.NE.AND P4, PT, R17, 0x7fffffff, PT ;  /* 0x7fffffff1100780c */ /* 0x010fd20003f85270 */
[--C-:B------:R-:W-:Y:S01]  /*0d70*/  @P2 IMAD.IADD R7, R7, 0x1, -R0.reuse ;  /* 0x0000000107072824 */ /* 0x100fe200078e0a00 */
[----:B-----5:R-:W-:Y:S02]  /*0d80*/  ISETP.NE.AND P5, PT, R19, 0x7fffffff, PT ;  /* 0x7fffffff1300780c */ /* 0x020fe40003fa5270 */
[----:B------:R-:W-:Y:S02]  /*0d90*/  ISETP.NE.AND P1, PT, R9, 0x7fffffff, PT ;  /* 0x7fffffff0900780c */ /* 0x000fe40003f25270 */
[----:B------:R0:W-:Y:S01]  /*0da0*/  @P2 STG.E desc[UR6][R2.64], R7 ;  /* 0x0000000702002986 */ /* 0x0001e2000c101906 */
[----:B------:R-:W-:Y:S02]  /*0db0*/  ISETP.NE.AND P0, PT, R11, 0x7fffffff, PT ;  /* 0x7fffffff0b00780c */ /* 0x000fe40003f05270 */
[----:B------:R-:W-:Y:S02]  /*0dc0*/  ISETP.NE.AND P2, PT, R13, 0x7fffffff, PT ;  /* 0x7fffffff0d00780c */ /* 0x000fe40003f45270 */
[----:B------:R-:W-:Y:S01]  /*0dd0*/  ISETP.NE.AND P6, PT, R21, 0x7fffffff, PT ;  /* 0x7fffffff1500780c */ /* 0x000fe20003fc5270 */
[----:B0-----:R-:W-:-:S02]  /*0de0*/  @P3 IMAD.IADD R7, R15, 0x1, -R0 ;  /* 0x000000010f073824 */ /* 0x001fc400078e0a00 */
[--C-:B------:R-:W-:Y:S02]  /*0df0*/  @P4 IMAD.IADD R15, R17, 0x1, -R0.reuse ;  /* 0x00000001110f4824 */ /* 0x100fe400078e0a00 */
[--C-:B------:R-:W-:Y:S02]  /*0e00*/  @P5 IMAD.IADD R17, R19, 0x1, -R0.reuse ;  /* 0x0000000113115824 */ /* 0x100fe400078e0a00 */
[--C-:B------:R-:W-:Y:S02]  /*0e10*/  @P1 IMAD.IADD R9, R9, 0x1, -R0.reuse ;  /* 0x0000000109091824 */ /* 0x100fe400078e0a00 */
[--C-:B------:R-:W-:Y:S02]  /*0e20*/  @P0 IMAD.IADD R11, R11, 0x1, -R0.reuse ;  /* 0x000000010b0b0824 */ /* 0x100fe400078e0a00 */
[----:B------:R-:W-:Y:S02]  /*0e30*/  @P2 IMAD.IADD R13, R13, 0x1, -R0 ;  /* 0x000000010d0d2824 */ /* 0x000fe400078e0a00 */
[----:B------:R-:W-:Y:S01]  /*0e40*/  @P6 IADD3 R19, PT, PT, R21, -R0, RZ ;  /* 0x8000000015136210 */ /* 0x000fe20007ffe0ff */
[----:B------:R1:W-:Y:S04]  /*0e50*/  @P1 STG.E desc[UR6][R2.64+0x4], R9 ;  /* 0x0000040902001986 */ /* 0x0003e8000c101906 */
[----:B------:R1:W-:Y:S04]  /*0e60*/  @P0 STG.E desc[UR6][R2.64+0x8], R11 ;  /* 0x0000080b02000986 */ /* 0x0003e8000c101906 */
[----:B------:R1:W-:Y:S04]  /*0e70*/  @P2 STG.E desc[UR6][R2.64+0xc], R13 ;  /* 0x00000c0d02002986 */ /* 0x0003e8000c101906 */
[----:B------:R1:W-:Y:S04]  /*0e80*/  @P3 STG.E desc[UR6][R2.64+0x10], R7 ;  /* 0x0000100702003986 */ /* 0x0003e8000c101906 */
[----:B------:R1:W-:Y:S04]  /*0e90*/  @P4 STG.E desc[UR6][R2.64+0x14], R15 ;  /* 0x0000140f02004986 */ /* 0x0003e8000c101906 */
[----:B------:R1:W-:Y:S04]  /*0ea0*/  @P5 STG.E desc[UR6][R2.64+0x18], R17 ;  /* 0x0000181102005986 */ /* 0x0003e8000c101906 */
[----:B------:R1:W-:Y:S02]  /*0eb0*/  @P6 STG.E desc[UR6][R2.64+0x1c], R19 ;  /* 0x00001c1302006986 */ /* 0x0003e4000c101906 */
.L_x_8:
[----:B------:R-:W-:-:S13]  /*0ec0*/  ISETP.NE.AND P0, PT, RZ, UR5, PT ;  /* 0x00000005ff007c0c */ /* 0x000fda000bf05270 */
[----:B------:R-:W-:Y:S05]  /*0ed0*/  @!P0 EXIT ;  /* 0x000000000000894d */ /* 0x000fea0003800000 */
[----:B------:R-:W-:Y:S02]  /*0ee0*/  UISETP.GE.U32.AND UP0, UPT, UR5, 0x4, UPT ;  /* 0x000000040500788c */ /* 0x000fe4000bf06070 */
[----:B------:R-:W-:-:S07]  /*0ef0*/  ULOP3.LUT UR4, UR4, 0x3, URZ, 0xc0, !UPT ;  /* 0x0000000304047892 */ /* 0x000fce000f8ec0ff */
[----:B------:R-:W-:Y:S05]  /*0f00*/  BRA.U !UP0, `(.L_x_9) ;  /* 0x0000000108507547 */ /* 0x000fea000b800000 */
[----:B01----:R-:W0:Y:S01]  /*0f10*/  LDC.64 R2, c[0x0][0x380] ;  /* 0x0000e000ff027b82 */ /* 0x003e220000000a00 */
[----:B------:R-:W-:-:S04]  /*0f20*/  IMAD.IADD R7, R6, 0x1, R5 ;  /* 0x0000000106077824 */ /* 0x000fc800078e0205 */
[----:B0-----:R-:W-:-:S05]  /*0f30*/  IMAD.WIDE R2, R7, 0x4, R2 ;  /* 0x0000000407027825 */ /* 0x001fca00078e0202 */
[----:B------:R-:W2:Y:S04]  /*0f40*/  LDG.E R7, desc[UR6][R2.64] ;  /* 0x0000000602077981 */ /* 0x000ea8000c1e1900 */
[----:B------:R-:W3:Y:S04]  /*0f50*/  LDG.E R9, desc[UR6][R2.64+0x4] ;  /* 0x0000040602097981 */ /* 0x000ee8000c1e1900 */
[----:B------:R-:W4:Y:S04]  /*0f60*/  LDG.E R11, desc[UR6][R2.64+0x8] ;  /* 0x00000806020b7981 */ /* 0x000f28000c1e1900 */
[----:B------:R-:W5:Y:S01]  /*0f70*/  LDG.E R13, desc[UR6][R2.64+0xc] ;  /* 0x00000c06020d7981 */ /* 0x000f62000c1e1900 */
[----:B------:R-:W-:Y:S01]  /*0f80*/  VIADD R5, R5, 0x4 ;  /* 0x0000000405057836 */ /* 0x000fe20000000000 */
[----:B--2---:R-:W-:-:S02]  /*0f90*/  ISETP.NE.AND P0, PT, R7, 0x7fffffff, PT ;  /* 0x7fffffff0700780c */ /* 0x004fc40003f05270 */
[----:B---3--:R-:W-:Y:S02]  /*0fa0*/  ISETP.NE.AND P1, PT, R9, 0x7fffffff, PT ;  /* 0x7fffffff0900780c */ /* 0x008fe40003f25270 */
[----:B----4-:R-:W-:Y:S02]  /*0fb0*/  ISETP.NE.AND P2, PT, R11, 0x7fffffff, PT ;  /* 0x7fffffff0b00780c */ /* 0x010fe40003f45270 */
[----:B-----5:R-:W-:-:S07]  /*0fc0*/  ISETP.NE.AND P3, PT, R13, 0x7fffffff, PT ;  /* 0x7fffffff0d00780c */ /* 0x020fce0003f65270 */
[--C-:B------:R-:W-:Y:S02]  /*0fd0*/  @P0 IMAD.IADD R7, R7, 0x1, -R0.reuse ;  /* 0x0000000107070824 */ /* 0x100fe400078e0a00 */
[----:B------:R-:W-:-:S03]  /*0fe0*/  @P1 IMAD.IADD R9, R9, 0x1, -R0 ;  /* 0x0000000109091824 */ /* 0x000fc600078e0a00 */
[----:B------:R2:W-:Y:S01]  /*0ff0*/  @P0 STG.E desc[UR6][R2.64], R7 ;  /* 0x0000000702000986 */ /* 0x0005e2000c101906 */
[----:B------:R-:W-:-:S03]  /*1000*/  @P2 IMAD.IADD R11, R11, 0x1, -R0 ;  /* 0x000000010b0b2824 */ /* 0x000fc600078e0a00 */
[----:B------:R2:W-:Y:S01]  /*1010*/  @P1 STG.E desc[UR6][R2.64+0x4], R9 ;  /* 0x0000040902001986 */ /* 0x0005e2000c101906 */
[----:B------:R-:W-:-:S03]  /*1020*/  @P3 IMAD.IADD R13, R13, 0x1, -R0 ;  /* 0x000000010d0d3824 */ /* 0x000fc600078e0a00 */
[----:B------:R2:W-:Y:S04]  /*1030*/  @P2 STG.E desc[UR6][R2.64+0x8], R11 ;  /* 0x0000080b02002986 */ /* 0x0005e8000c101906 */
[----:B------:R2:W-:Y:S02]  /*1040*/  @P3 STG.E desc[UR6][R2.64+0xc], R13 ;  /* 0x00000c0d02003986 */ /* 0x0005e4000c101906 */
.L_x_9:
[----:B------:R-:W-:-:S13]  /*1050*/  ISETP.NE.AND P0, PT, RZ, UR4, PT ;  /* 0x00000004ff007c0c */ /* 0x000fda000bf05270 */
[----:B------:R-:W-:Y:S05]  /*1060*/  @!P0 EXIT ;  /* 0x000000000000894d */ /* 0x000fea0003800000 */
[----:B-12---:R-:W1:Y:S01]  /*1070*/  LDC.64 R8, c[0x0][0x380] ;  /* 0x0000e000ff087b82 */ /* 0x006e620000000a00 */
[----:B------:R-:W-:Y:S01]  /*1080*/  IMAD.IADD R5, R6, 0x1, R5 ;  /* 0x0000000106057824 */ /* 0x000fe200078e0205 */
[----:B------:R-:W-:-:S12]  /*1090*/  UIADD3 UR4, UPT, UPT, -UR4, URZ, URZ ;  /* 0x000000ff04047290 */ /* 0x000fd8000fffe1ff */
.L_x_10:
[----:B012---:R-:W-:-:S05]  /*10a0*/  IMAD.WIDE R2, R5, 0x4, R8 ;  /* 0x0000000405027825 */ /* 0x007fca00078e0208 */
[----:B------:R-:W2:Y:S01]  /*10b0*/  LDG.E R7, desc[UR6][R2.64] ;  /* 0x0000000602077981 */ /* 0x000ea2000c1e1900 */
[----:B------:R-:W-:Y:S01]  /*10c0*/  UIADD3 UR4, UPT, UPT, UR4, 0x1, URZ ;  /* 0x0000000104047890 */ /* 0x000fe2000fffe0ff */
[----:B------:R-:W-:-:S03]  /*10d0*/  VIADD R5, R5, 0x1 ;  /* 0x0000000105057836 */ /* 0x000fc60000000000 */
[----:B------:R-:W-:Y:S01]  /*10e0*/  UISETP.NE.AND UP0, UPT, UR4, URZ, UPT ;  /* 0x000000ff0400728c */ /* 0x000fe2000bf05270 */
[----:B--2---:R-:W-:-:S13]  /*10f0*/  ISETP.NE.AND P0, PT, R7, 0x7fffffff, PT ;  /* 0x7fffffff0700780c */ /* 0x004fda0003f05270 */
[----:B------:R-:W-:-:S05]  /*1100*/  @P0 IMAD.IADD R7, R7, 0x1, -R0 ;  /* 0x0000000107070824 */ /* 0x000fca00078e0a00 */
[----:B------:R2:W-:Y:S01]  /*1110*/  @P0 STG.E desc[UR6][R2.64], R7 ;  /* 0x0000000702000986 */ /* 0x0005e2000c101906 */
[----:B------:R-:W-:Y:S05]  /*1120*/  BRA.U UP0, `(.L_x_10) ;  /* 0xfffffffd00dc7547 */ /* 0x000fea000b83ffff */
[----:B------:R-:W-:Y:S05]  /*1130*/  EXIT ;  /* 0x000000000000794d */ /* 0x000fea0003800000 */
.L_x_11:
[----:B------:R-:W-:-:S00]  /*1140*/  BRA `(.L_x_11) ;  /* 0xfffffffc00fc7947 */ /* 0x000fc0000383ffff */
[----:B------:R-:W-:-:S00]  /*1150*/  NOP ;  /* 0x0000000000007918 */ /* 0x000fc00000000000 */
        /* <DEDUP_REMOVED lines=10> */
.L_x_12:


//--------------------- .nv.shared.reserved.0     --------------------------
	.section	.nv.shared.reserved.0,"aw",@nobits
	.weak		__nv_reservedSMEM_offset_0_alias
	.size		__nv_reservedSMEM_offset_0_alias, 0, 64
	.other		__nv_reservedSMEM_offset_0_alias,@"STO_CUDA_RESERVED_SHARED STV_DEFAULT"
__nv_reservedSMEM_offset_0_alias:
	.zero		0
	.zero		64


//--------------------- .nv.global                --------------------------
	.section	.nv.global,"aw",@nobits
	.align	4
.nv.global:
	.type		cost,@object
	.size		cost,(.L_0 - cost)
cost:
	.zero		4
.L_0:


//--------------------- .nv.constant0._Z4testPii  --------------------------
	.section	.nv.constant0._Z4testPii,"a",@progbits
	.sectionflags	@""
	.align	4
.nv.constant0._Z4testPii:
	.zero		908


//--------------------- SYMBOLS --------------------------

	.type		.nv.reservedSmem.offset0,@object
	.size		.nv.reservedSmem.offset0,0x4
